	.target	sm_90a

	.elftype	@"ET_EXEC"


//--------------------- .note.nv.tkinfo           --------------------------
	.section	.note.nv.tkinfo,"",@"SHT_NOTE"
	.sectionflags	@"SHF_NOTE_NV_TKINFO"
	.tkinfo
        /*0018*/ 	.word	0x00000002
        /*0030*/ 	.string	""
        /*0030*/ 	.string	"ptxas"
        /*0030*/ 	.string	"Cuda compilation tools, release 13.0, V13.0.88"
        /*0030*/ 	.string	"Build cuda_13.0.r13.0/compiler.36424714_0"
        /*0030*/ 	.string	"-v  -suppress-debug-info  -lineinfo  -arch sm_90a "



//--------------------- .note.nv.cuinfo           --------------------------
	.section	.note.nv.cuinfo,"",@"SHT_NOTE"
	.sectionflags	@"SHF_NOTE_NV_CUINFO"
        /*0018*/ 	.short	0x0002
        /*001a*/ 	.short	0x005a
        /*001c*/ 	.short	0x0082
	.zero		2


//--------------------- .nv.info                  --------------------------
	.section	.nv.info,"",@"SHT_CUDA_INFO"
	.align	4


	//----- nvinfo : EIATTR_REGCOUNT
	.align		4
        /*0000*/ 	.byte	0x04, 0x2f
        /*0002*/ 	.short	(.L_1 - .L_0)
	.align		4
.L_0:
        /*0004*/ 	.word	index@(matmul_kernel)
        /*0008*/ 	.word	0x00000038


	//----- nvinfo : EIATTR_FRAME_SIZE
	.align		4
.L_1:
        /*000c*/ 	.byte	0x04, 0x11
        /*000e*/ 	.short	(.L_3 - .L_2)
	.align		4
.L_2:
        /*0010*/ 	.word	index@(matmul_kernel)
        /*0014*/ 	.word	0x00000000


	//----- nvinfo : EIATTR_MIN_STACK_SIZE
	.align		4
.L_3:
        /*0018*/ 	.byte	0x04, 0x12
        /*001a*/ 	.short	(.L_5 - .L_4)
	.align		4
.L_4:
        /*001c*/ 	.word	index@(matmul_kernel)
        /*0020*/ 	.word	0x00000000
.L_5:


//--------------------- .nv.compat                --------------------------
	.section	.nv.compat,"",@"SHT_CUDA_COMPAT_INFO"
	.align	4
        /*0000*/ 	.byte	0x02, 0x09, 0x01, 0x00, 0x02, 0x02, 0x02, 0x00, 0x02, 0x05, 0x05, 0x00, 0x03, 0x07, 0x01, 0x01
        /*0010*/ 	.byte	0x02, 0x03, 0x00, 0x00, 0x02, 0x06, 0x01, 0x00, 0x04, 0x0b, 0x08, 0x00, 0x00, 0x00, 0x00, 0x00
        /*0020*/ 	.byte	0x00, 0x00, 0x00, 0x00


//--------------------- .nv.info.matmul_kernel    --------------------------
	.section	.nv.info.matmul_kernel,"",@"SHT_CUDA_INFO"
	.sectionflags	@""
	.align	4


	//----- nvinfo : EIATTR_CUDA_API_VERSION
	.align		4
        /*0000*/ 	.byte	0x04, 0x37
        /*0002*/ 	.short	(.L_7 - .L_6)
.L_6:
        /*0004*/ 	.word	0x00000082


	//----- nvinfo : EIATTR_KPARAM_INFO
	.align		4
.L_7:
        /*0008*/ 	.byte	0x04, 0x17
        /*000a*/ 	.short	(.L_9 - .L_8)
.L_8:
        /*000c*/ 	.word	0x00000000
        /*0010*/ 	.short	0x000d
        /*0012*/ 	.short	0x0048
        /*0014*/ 	.byte	0x00, 0xf4, 0x21, 0x00


	//----- nvinfo : EIATTR_KPARAM_INFO
	.align		4
.L_9:
        /*0018*/ 	.byte	0x04, 0x17
        /*001a*/ 	.short	(.L_11 - .L_10)
.L_10:
        /*001c*/ 	.word	0x00000000
        /*0020*/ 	.short	0x000c
        /*0022*/ 	.short	0x0040
        /*0024*/ 	.byte	0x00, 0xf4, 0x21, 0x00


	//----- nvinfo : EIATTR_KPARAM_INFO
	.align		4
.L_11:
        /*0028*/ 	.byte	0x04, 0x17
        /*002a*/ 	.short	(.L_13 - .L_12)
.L_12:
        /*002c*/ 	.word	0x00000000
        /*0030*/ 	.short	0x000b
        /*0032*/ 	.short	0x0038
        /*0034*/ 	.byte	0x00, 0xf0, 0x11, 0x00


	//----- nvinfo : EIATTR_KPARAM_INFO
	.align		4
.L_13:
        /*0038*/ 	.byte	0x04, 0x17
        /*003a*/ 	.short	(.L_15 - .L_14)
.L_14:
        /*003c*/ 	.word	0x00000000
        /*0040*/ 	.short	0x000a
        /*0042*/ 	.short	0x0034
        /*0044*/ 	.byte	0x00, 0xf0, 0x11, 0x00


	//----- nvinfo : EIATTR_KPARAM_INFO
	.align		4
.L_15:
        /*0048*/ 	.byte	0x04, 0x17
        /*004a*/ 	.short	(.L_17 - .L_16)
.L_16:
        /*004c*/ 	.word	0x00000000
        /*0050*/ 	.short	0x0009
        /*0052*/ 	.short	0x0030
        /*0054*/ 	.byte	0x00, 0xf0, 0x11, 0x00


	//----- nvinfo : EIATTR_KPARAM_INFO
	.align		4
.L_17:
        /*0058*/ 	.byte	0x04, 0x17
        /*005a*/ 	.short	(.L_19 - .L_18)
.L_18:
        /*005c*/ 	.word	0x00000000
        /*0060*/ 	.short	0x0008
        /*0062*/ 	.short	0x002c
        /*0064*/ 	.byte	0x00, 0xf0, 0x11, 0x00


	//----- nvinfo : EIATTR_KPARAM_INFO
	.align		4
.L_19:
        /*0068*/ 	.byte	0x04, 0x17
        /*006a*/ 	.short	(.L_21 - .L_20)
.L_20:
        /*006c*/ 	.word	0x00000000
        /*0070*/ 	.short	0x0007
        /*0072*/ 	.short	0x0028
        /*0074*/ 	.byte	0x00, 0xf0, 0x11, 0x00


	//----- nvinfo : EIATTR_KPARAM_INFO
	.align		4
.L_21:
        /*0078*/ 	.byte	0x04, 0x17
        /*007a*/ 	.short	(.L_23 - .L_22)
.L_22:
        /*007c*/ 	.word	0x00000000
        /*0080*/ 	.short	0x0006
        /*0082*/ 	.short	0x0024
        /*0084*/ 	.byte	0x00, 0xf0, 0x11, 0x00


	//----- nvinfo : EIATTR_KPARAM_INFO
	.align		4
.L_23:
        /*0088*/ 	.byte	0x04, 0x17
        /*008a*/ 	.short	(.L_25 - .L_24)
.L_24:
        /*008c*/ 	.word	0x00000000
        /*0090*/ 	.short	0x0005
        /*0092*/ 	.short	0x0020
        /*0094*/ 	.byte	0x00, 0xf0, 0x11, 0x00


	//----- nvinfo : EIATTR_KPARAM_INFO
	.align		4
.L_25:
        /*0098*/ 	.byte	0x04, 0x17
        /*009a*/ 	.short	(.L_27 - .L_26)
.L_26:
        /*009c*/ 	.word	0x00000000
        /*00a0*/ 	.short	0x0004
        /*00a2*/ 	.short	0x001c
        /*00a4*/ 	.byte	0x00, 0xf0, 0x11, 0x00


	//----- nvinfo : EIATTR_KPARAM_INFO
	.align		4
.L_27:
        /*00a8*/ 	.byte	0x04, 0x17
        /*00aa*/ 	.short	(.L_29 - .L_28)
.L_28:
        /*00ac*/ 	.word	0x00000000
        /*00b0*/ 	.short	0x0003
        /*00b2*/ 	.short	0x0018
        /*00b4*/ 	.byte	0x00, 0xf0, 0x11, 0x00


	//----- nvinfo : EIATTR_KPARAM_INFO
	.align		4
.L_29:
        /*00b8*/ 	.byte	0x04, 0x17
        /*00ba*/ 	.short	(.L_31 - .L_30)
.L_30:
        /*00bc*/ 	.word	0x00000000
        /*00c0*/ 	.short	0x0002
        /*00c2*/ 	.short	0x0010
        /*00c4*/ 	.byte	0x00, 0xf4, 0x21, 0x00


	//----- nvinfo : EIATTR_KPARAM_INFO
	.align		4
.L_31:
        /*00c8*/ 	.byte	0x04, 0x17
        /*00ca*/ 	.short	(.L_33 - .L_32)
.L_32:
        /*00cc*/ 	.word	0x00000000
        /*00d0*/ 	.short	0x0001
        /*00d2*/ 	.short	0x0008
        /*00d4*/ 	.byte	0x00, 0xf4, 0x21, 0x00


	//----- nvinfo : EIATTR_KPARAM_INFO
	.align		4
.L_33:
        /*00d8*/ 	.byte	0x04, 0x17
        /*00da*/ 	.short	(.L_35 - .L_34)
.L_34:
        /*00dc*/ 	.word	0x00000000
        /*00e0*/ 	.short	0x0000
        /*00e2*/ 	.short	0x0000
        /*00e4*/ 	.byte	0x00, 0xf4, 0x21, 0x00


	//----- nvinfo : EIATTR_SPARSE_MMA_MASK
	.align		4
.L_35:
        /*00e8*/ 	.byte	0x03, 0x50
        /*00ea*/ 	.short	0x0000


	//----- nvinfo : EIATTR_MAXREG_COUNT
	.align		4
        /*00ec*/ 	.byte	0x03, 0x1b
        /*00ee*/ 	.short	0x00ff


	//----- nvinfo : EIATTR_NUM_BARRIERS
	.align		4
        /*00f0*/ 	.byte	0x02, 0x4c
        /*00f2*/ 	.byte	0x01
	.zero		1


	//----- nvinfo : EIATTR_MERCURY_ISA_VERSION
	.align		4
        /*00f4*/ 	.byte	0x03, 0x5f
        /*00f6*/ 	.short	0x0101


	//----- nvinfo : EIATTR_EXIT_INSTR_OFFSETS
	.align		4
        /*00f8*/ 	.byte	0x04, 0x1c
        /*00fa*/ 	.short	(.L_37 - .L_36)


	//   ....[0]....
.L_36:
        /*00fc*/ 	.word	0x00001980


	//   ....[1]....
        /*0100*/ 	.word	0x000019b0


	//----- nvinfo : EIATTR_REQNTID
	.align		4
.L_37:
        /*0104*/ 	.byte	0x04, 0x10
        /*0106*/ 	.short	(.L_39 - .L_38)
.L_38:
        /*0108*/ 	.word	0x00000080
        /*010c*/ 	.word	0x00000001
        /*0110*/ 	.word	0x00000001


	//----- nvinfo : EIATTR_CBANK_PARAM_SIZE
	.align		4
.L_39:
        /*0114*/ 	.byte	0x03, 0x19
        /*0116*/ 	.short	0x0050


	//----- nvinfo : EIATTR_PARAM_CBANK
	.align		4
        /*0118*/ 	.byte	0x04, 0x0a
        /*011a*/ 	.short	(.L_41 - .L_40)
	.align		4
.L_40:
        /*011c*/ 	.word	index@(.nv.constant0.matmul_kernel)
        /*0120*/ 	.short	0x0210
        /*0122*/ 	.short	0x0050


	//----- nvinfo : EIATTR_SW_WAR
	.align		4
.L_41:
        /*0124*/ 	.byte	0x04, 0x36
        /*0126*/ 	.short	(.L_43 - .L_42)
.L_42:
        /*0128*/ 	.word	0x00000008
.L_43:


//--------------------- .nv.callgraph             --------------------------
	.section	.nv.callgraph,"",@"SHT_CUDA_CALLGRAPH"
	.align	4
	.sectionentsize	8
	.align		4
        /*0000*/ 	.word	0x00000000
	.align		4
        /*0004*/ 	.word	0xffffffff
	.align		4
        /*0008*/ 	.word	0x00000000
	.align		4
        /*000c*/ 	.word	0xfffffffe
	.align		4
        /*0010*/ 	.word	0x00000000
	.align		4
        /*0014*/ 	.word	0xfffffffd
	.align		4
        /*0018*/ 	.word	0x00000000
	.align		4
        /*001c*/ 	.word	0xfffffffc


//--------------------- .text.matmul_kernel       --------------------------
	.section	.text.matmul_kernel,"ax",@progbits
	.align	128
        .global         matmul_kernel
        .type           matmul_kernel,@function
        .size           matmul_kernel,(.L_x_3 - matmul_kernel)
        .other          matmul_kernel,@"STO_CUDA_ENTRY STV_DEFAULT"
matmul_kernel:
.text.matmul_kernel:
[----:B------:R-:W-:Y:S08]  /*0000*/  LDC R1, c[0x0][0x28] ;  /* 0x00000a00ff017b82 */ /* 0x000ff00000000800 */
[----:B------:R-:W0:Y:S01]  /*0010*/  LDC.64 R16, c[0x0][0x228] ;  /* 0x00008a00ff107b82 */ /* 0x000e220000000a00 */
[----:B------:R-:W1:Y:S01]  /*0020*/  S2R R5, SR_CTAID.X ;  /* 0x0000000000057919 */ /* 0x000e620000002500 */
[----:B------:R-:W-:Y:S01]  /*0030*/  UMOV UR4, 0x400 ;  /* 0x0000040000047882 */ /* 0x000fe20000000000 */
[----:B------:R-:W-:-:S05]  /*0040*/  ULDC.64 UR6, c[0x0][0x208] ;  /* 0x0000820000067ab9 */ /* 0x000fca0000000a00 */
[----:B------:R-:W2:Y:S01]  /*0050*/  S2UR UR5, SR_CgaCtaId ;  /* 0x00000000000579c3 */ /* 0x000ea20000008800 */
[----:B0-----:R-:W-:-:S05]  /*0060*/  VIADD R0, R17, 0xf ;  /* 0x0000000f11007836 */ /* 0x001fca0000000000 */
[----:B------:R-:W-:Y:S01]  /*0070*/  SHF.R.S32.HI R3, RZ, 0x1f, R0 ;  /* 0x0000001fff037819 */ /* 0x000fe20000011400 */
[----:B--2---:R-:W-:-:S03]  /*0080*/  ULEA UR4, UR5, UR4, 0x18 ;  /* 0x0000000405047291 */ /* 0x004fc6000f8ec03f */
[----:B------:R-:W-:Y:S02]  /*0090*/  LEA.HI R3, R3, R0, RZ, 0x4 ;  /* 0x0000000003037211 */ /* 0x000fe400078f20ff */
[----:B-1----:R-:W-:Y:S02]  /*00a0*/  IABS R8, R5 ;  /* 0x0000000500087213 */ /* 0x002fe40000000000 */
[----:B------:R-:W-:-:S05]  /*00b0*/  SHF.R.S32.HI R3, RZ, 0x4, R3 ;  /* 0x00000004ff037819 */ /* 0x000fca0000011403 */
[----:B------:R-:W-:-:S05]  /*00c0*/  IMAD.SHL.U32 R4, R3, 0x8, RZ ;  /* 0x0000000803047824 */ /* 0x000fca00078e00ff */
[-C--:B------:R-:W-:Y:S02]  /*00d0*/  IABS R7, R4.reuse ;  /* 0x0000000400077213 */ /* 0x080fe40000000000 */
[----:B------:R-:W-:Y:S02]  /*00e0*/  IABS R10, R4 ;  /* 0x00000004000a7213 */ /* 0x000fe40000000000 */
[----:B------:R-:W0:Y:S08]  /*00f0*/  I2F.RP R0, R7 ;  /* 0x0000000700007306 */ /* 0x000e300000209400 */
[----:B0-----:R-:W0:Y:S02]  /*0100*/  MUFU.RCP R0, R0 ;  /* 0x0000000000007308 */ /* 0x001e240000001000 */
[----:B0-----:R-:W-:-:S02]  /*0110*/  VIADD R2, R0, 0xffffffe ;  /* 0x0ffffffe00027836 */ /* 0x001fc40000000000 */
[----:B------:R-:W-:-:S04]  /*0120*/  IMAD.MOV R0, RZ, RZ, -R10 ;  /* 0x000000ffff007224 */ /* 0x000fc800078e0a0a */
[----:B------:R0:W1:Y:S02]  /*0130*/  F2I.FTZ.U32.TRUNC.NTZ R3, R2 ;  /* 0x0000000200037305 */ /* 0x000064000021f000 */
[----:B0-----:R-:W-:Y:S02]  /*0140*/  IMAD.MOV.U32 R2, RZ, RZ, RZ ;  /* 0x000000ffff027224 */ /* 0x001fe400078e00ff */
[----:B-1----:R-:W-:-:S04]  /*0150*/  IMAD.MOV R6, RZ, RZ, -R3 ;  /* 0x000000ffff067224 */ /* 0x002fc800078e0a03 */
[----:B------:R-:W-:Y:S02]  /*0160*/  IMAD R9, R6, R7, RZ ;  /* 0x0000000706097224 */ /* 0x000fe400078e02ff */
[----:B------:R-:W-:Y:S02]  /*0170*/  IMAD.MOV.U32 R6, RZ, RZ, R8 ;  /* 0x000000ffff067224 */ /* 0x000fe400078e0008 */
[----:B------:R-:W-:-:S06]  /*0180*/  IMAD.HI.U32 R3, R3, R9, R2 ;  /* 0x0000000903037227 */ /* 0x000fcc00078e0002 */
[----:B------:R-:W-:-:S04]  /*0190*/  IMAD.HI.U32 R3, R3, R6, RZ ;  /* 0x0000000603037227 */ /* 0x000fc800078e00ff */
[----:B------:R-:W-:-:S05]  /*01a0*/  IMAD R0, R3, R0, R6 ;  /* 0x0000000003007224 */ /* 0x000fca00078e0206 */
[----:B------:R-:W-:-:S13]  /*01b0*/  ISETP.GT.U32.AND P1, PT, R7, R0, PT ;  /* 0x000000000700720c */ /* 0x000fda0003f24070 */
[----:B------:R-:W-:Y:S02]  /*01c0*/  @!P1 IMAD.IADD R0, R0, 0x1, -R7 ;  /* 0x0000000100009824 */ /* 0x000fe400078e0a07 */
[----:B------:R-:W-:Y:S01]  /*01d0*/  @!P1 VIADD R3, R3, 0x1 ;  /* 0x0000000103039836 */ /* 0x000fe20000000000 */
[----:B------:R-:W-:Y:S02]  /*01e0*/  ISETP.NE.AND P1, PT, R4, RZ, PT ;  /* 0x000000ff0400720c */ /* 0x000fe40003f25270 */
[----:B------:R-:W-:Y:S02]  /*01f0*/  ISETP.GE.U32.AND P0, PT, R0, R7, PT ;  /* 0x000000070000720c */ /* 0x000fe40003f06070 */
[----:B------:R-:W-:-:S04]  /*0200*/  LOP3.LUT R0, R5, R4, RZ, 0x3c, !PT ;  /* 0x0000000405007212 */ /* 0x000fc800078e3cff */
[----:B------:R-:W-:Y:S01]  /*0210*/  ISETP.GE.AND P2, PT, R0, RZ, PT ;  /* 0x000000ff0000720c */ /* 0x000fe20003f46270 */
[----:B------:R-:W-:-:S06]  /*0220*/  VIADD R0, R16, 0xf ;  /* 0x0000000f10007836 */ /* 0x000fcc0000000000 */
[----:B------:R-:W-:-:S04]  /*0230*/  @P0 VIADD R3, R3, 0x1 ;  /* 0x0000000103030836 */ /* 0x000fc80000000000 */
[----:B------:R-:W-:Y:S01]  /*0240*/  IMAD.MOV.U32 R2, RZ, RZ, R3 ;  /* 0x000000ffff027224 */ /* 0x000fe200078e0003 */
[----:B------:R-:W-:-:S03]  /*0250*/  SHF.R.S32.HI R3, RZ, 0x1f, R0 ;  /* 0x0000001fff037819 */ /* 0x000fc60000011400 */
[----:B------:R-:W-:Y:S01]  /*0260*/  @!P2 IMAD.MOV R2, RZ, RZ, -R2 ;  /* 0x000000ffff02a224 */ /* 0x000fe200078e0a02 */
[----:B------:R-:W-:Y:S02]  /*0270*/  @!P1 LOP3.LUT R2, RZ, R4, RZ, 0x33, !PT ;  /* 0x00000004ff029212 */ /* 0x000fe400078e33ff */
[----:B------:R-:W-:-:S03]  /*0280*/  LEA.HI R3, R3, R0, RZ, 0x4 ;  /* 0x0000000003037211 */ /* 0x000fc600078f20ff */
[----:B------:R-:W-:Y:S02]  /*0290*/  IMAD.SHL.U32 R6, R2, 0x8, RZ ;  /* 0x0000000802067824 */ /* 0x000fe400078e00ff */
[----:B------:R-:W-:-:S03]  /*02a0*/  IMAD.MOV R2, RZ, RZ, -R2 ;  /* 0x000000ffff027224 */ /* 0x000fc600078e0a02 */
[----:B------:R-:W-:Y:S01]  /*02b0*/  LEA.HI.SX32 R3, R3, -R6, 0x1c ;  /* 0x8000000603037211 */ /* 0x000fe200078fe2ff */
[----:B------:R-:W-:-:S03]  /*02c0*/  IMAD R4, R4, R2, R5 ;  /* 0x0000000204047224 */ /* 0x000fc600078e0205 */
[----:B------:R-:W-:Y:S02]  /*02d0*/  VIMNMX R11, R3, 0x8, PT ;  /* 0x00000008030b7848 */ /* 0x000fe40003fe0100 */
[----:B------:R-:W-:Y:S02]  /*02e0*/  IABS R9, R4 ;  /* 0x0000000400097213 */ /* 0x000fe40000000000 */
[----:B------:R-:W-:-:S04]  /*02f0*/  IABS R7, R11 ;  /* 0x0000000b00077213 */ /* 0x000fc80000000000 */
[----:B------:R-:W0:Y:S08]  /*0300*/  I2F.RP R0, R7 ;  /* 0x0000000700007306 */ /* 0x000e300000209400 */
[----:B0-----:R-:W0:Y:S02]  /*0310*/  MUFU.RCP R0, R0 ;  /* 0x0000000000007308 */ /* 0x001e240000001000 */
[----:B0-----:R-:W-:-:S06]  /*0320*/  VIADD R3, R0, 0xffffffe ;  /* 0x0ffffffe00037836 */ /* 0x001fcc0000000000 */
[----:B------:R-:W0:Y:S02]  /*0330*/  F2I.FTZ.U32.TRUNC.NTZ R3, R3 ;  /* 0x0000000300037305 */ /* 0x000e24000021f000 */
[----:B0-----:R-:W-:-:S04]  /*0340*/  IMAD.MOV R8, RZ, RZ, -R3 ;  /* 0x000000ffff087224 */ /* 0x001fc800078e0a03 */
[----:B------:R-:W-:Y:S01]  /*0350*/  IMAD.MOV.U32 R2, RZ, RZ, R8 ;  /* 0x000000ffff027224 */ /* 0x000fe200078e0008 */
[----:B------:R-:W-:-:S03]  /*0360*/  IABS R8, R11 ;  /* 0x0000000b00087213 */ /* 0x000fc60000000000 */
[----:B------:R-:W-:Y:S02]  /*0370*/  IMAD R5, R2, R7, RZ ;  /* 0x0000000702057224 */ /* 0x000fe400078e02ff */
[----:B------:R-:W-:Y:S02]  /*0380*/  IMAD.MOV.U32 R2, RZ, RZ, RZ ;  /* 0x000000ffff027224 */ /* 0x000fe400078e00ff */
[----:B------:R-:W-:Y:S02]  /*0390*/  IMAD.MOV R0, RZ, RZ, -R8 ;  /* 0x000000ffff007224 */ /* 0x000fe400078e0a08 */
        /* <DEDUP_REMOVED lines=8> */
[----:B------:R-:W-:Y:S01]  /*0420*/  LOP3.LUT R0, R4, R11, RZ, 0x3c, !PT ;  /* 0x0000000b04007212 */ /* 0x000fe200078e3cff */
[----:B------:R-:W0:Y:S03]  /*0430*/  LDC R7, c[0x0][0x230] ;  /* 0x00008c00ff077b82 */ /* 0x000e260000000800 */
[----:B------:R-:W-:-:S02]  /*0440*/  ISETP.GE.AND P2, PT, R0, RZ, PT ;  /* 0x000000ff0000720c */ /* 0x000fc40003f46270 */
[----:B------:R-:W1:Y:S05]  /*0450*/  S2R R0, SR_TID.X ;  /* 0x0000000000007919 */ /* 0x000e6a0000002100 */
[----:B------:R-:W-:-:S04]  /*0460*/  @P0 VIADD R2, R2, 0x1 ;  /* 0x0000000102020836 */ /* 0x000fc80000000000 */
[----:B------:R-:W-:-:S04]  /*0470*/  IMAD.MOV.U32 R9, RZ, RZ, R2 ;  /* 0x000000ffff097224 */ /* 0x000fc800078e0002 */
[----:B------:R-:W-:Y:S01]  /*0480*/  @!P2 IMAD.MOV R9, RZ, RZ, -R9 ;  /* 0x000000ffff09a224 */ /* 0x000fe200078e0a09 */
[----:B------:R-:W-:Y:S01]  /*0490*/  @!P1 LOP3.LUT R9, RZ, R11, RZ, 0x33, !PT ;  /* 0x0000000bff099212 */ /* 0x000fe200078e33ff */
[----:B0-----:R-:W-:-:S04]  /*04a0*/  VIADD R7, R7, 0x1f ;  /* 0x0000001f07077836 */ /* 0x001fc80000000000 */
[----:B------:R-:W-:Y:S02]  /*04b0*/  IMAD.MOV R2, RZ, RZ, -R9 ;  /* 0x000000ffff027224 */ /* 0x000fe400078e0a09 */
[----:B------:R-:W-:Y:S01]  /*04c0*/  IMAD.SHL.U32 R9, R9, 0x10, RZ ;  /* 0x0000001009097824 */ /* 0x000fe200078e00ff */
[----:B------:R-:W-:Y:S01]  /*04d0*/  ISETP.GT.AND P0, PT, R7, 0x1f, PT ;  /* 0x0000001f0700780c */ /* 0x000fe20003f04270 */
[----:B------:R-:W-:-:S04]  /*04e0*/  IMAD R2, R11, R2, R4 ;  /* 0x000000020b027224 */ /* 0x000fc800078e0204 */
[----:B------:R-:W-:Y:S01]  /*04f0*/  IMAD.IADD R2, R6, 0x1, R2 ;  /* 0x0000000106027824 */ /* 0x000fe200078e0202 */
[----:B-1----:R-:W-:Y:S02]  /*0500*/  LOP3.LUT R3, R0, 0xf, RZ, 0xc0, !PT ;  /* 0x0000000f00037812 */ /* 0x002fe400078ec0ff */
[----:B------:R-:W-:-:S03]  /*0510*/  SHF.R.U32.HI R38, RZ, 0x4, R0 ;  /* 0x00000004ff267819 */ /* 0x000fc60000011600 */
[----:B------:R-:W-:Y:S01]  /*0520*/  IMAD R2, R2, 0x10, R3 ;  /* 0x0000001002027824 */ /* 0x000fe200078e0203 */
[----:B------:R-:W-:Y:S01]  /*0530*/  SGXT.U32 R38, R38, 0x3 ;  /* 0x000000032626781a */ /* 0x000fe20000000000 */
[C---:B------:R-:W-:Y:S01]  /*0540*/  @!P0 IMAD.SHL.U32 R3, R0.reuse, 0x2, RZ ;  /* 0x0000000200038824 */ /* 0x040fe200078e00ff */
[----:B------:R-:W-:Y:S01]  /*0550*/  @!P0 CS2R R12, SRZ ;  /* 0x00000000000c8805 */ /* 0x000fe2000001ff00 */
[----:B------:R-:W-:Y:S01]  /*0560*/  @!P0 IMAD.SHL.U32 R4, R0, 0x20, RZ ;  /* 0x0000002000048824 */ /* 0x000fe200078e00ff */
[----:B------:R-:W-:Y:S01]  /*0570*/  @!P0 CS2R R14, SRZ ;  /* 0x00000000000e8805 */ /* 0x000fe2000001ff00 */
[----:B------:R-:W-:Y:S06]  /*0580*/  @!P0 BRA `(.L_x_0) ;  /* 0x00000010001c8947 */ /* 0x000fec0003800000 */
[----:B------:R-:W-:Y:S01]  /*0590*/  IABS R3, R16 ;  /* 0x0000001000037213 */ /* 0x000fe20000000000 */
[----:B------:R-:W-:Y:S01]  /*05a0*/  ULDC UR5, c[0x0][0x240] ;  /* 0x0000900000057ab9 */ /* 0x000fe20000000800 */
[----:B------:R-:W-:Y:S01]  /*05b0*/  IABS R6, R17 ;  /* 0x0000001100067213 */ /* 0x000fe20000000000 */
[----:B------:R-:W-:Y:S01]  /*05c0*/  ULDC UR8, c[0x0][0x234] ;  /* 0x00008d0000087ab9 */ /* 0x000fe20000000800 */
[----:B------:R-:W0:Y:S01]  /*05d0*/  I2F.RP R12, R3 ;  /* 0x00000003000c7306 */ /* 0x000e220000209400 */
[----:B------:R-:W-:Y:S01]  /*05e0*/  SHF.R.S32.HI R18, RZ, 0x1, R0 ;  /* 0x00000001ff127819 */ /* 0x000fe20000011400 */
[----:B------:R-:W-:Y:S01]  /*05f0*/  ULDC.64 UR10, c[0x0][0x210] ;  /* 0x00008400000a7ab9 */ /* 0x000fe20000000a00 */
[----:B------:R-:W-:Y:S01]  /*0600*/  ISETP.NE.AND P3, PT, R16, RZ, PT ;  /* 0x000000ff1000720c */ /* 0x000fe20003f65270 */
[----:B------:R-:W-:Y:S01]  /*0610*/  ULDC.64 UR12, c[0x0][0x218] ;  /* 0x00008600000c7ab9 */ /* 0x000fe20000000a00 */
[C---:B------:R-:W-:Y:S02]  /*0620*/  LOP3.LUT R40, R38.reuse, 0x10, RZ, 0xfc, !PT ;  /* 0x0000001026287812 */ /* 0x040fe400078efcff */
[----:B------:R-:W-:Y:S01]  /*0630*/  LOP3.LUT R39, R38, 0x18, RZ, 0xfc, !PT ;  /* 0x0000001826277812 */ /* 0x000fe200078efcff */
[----:B------:R-:W1:Y:S01]  /*0640*/  I2F.RP R8, R6 ;  /* 0x0000000600087306 */ /* 0x000e620000209400 */
[----:B------:R-:W-:-:S02]  /*0650*/  LOP3.LUT R34, R0, 0x7f, RZ, 0xc0, !PT ;  /* 0x0000007f00227812 */ /* 0x000fc400078ec0ff */
[----:B------:R-:W-:Y:S02]  /*0660*/  LOP3.LUT R35, R0, 0x1f, RZ, 0xc0, !PT ;  /* 0x0000001f00237812 */ /* 0x000fe400078ec0ff */
[C---:B------:R-:W-:Y:S02]  /*0670*/  LOP3.LUT R36, R34.reuse, 0x8, RZ, 0x3c, !PT ;  /* 0x0000000822247812 */ /* 0x040fe400078e3cff */
[----:B------:R-:W-:Y:S01]  /*0680*/  LOP3.LUT R37, R34, 0x10, RZ, 0x3c, !PT ;  /* 0x0000001022257812 */ /* 0x000fe200078e3cff */
[----:B0-----:R-:W0:Y:S08]  /*0690*/  MUFU.RCP R12, R12 ;  /* 0x0000000c000c7308 */ /* 0x001e300000001000 */
[----:B-1----:R-:W1:Y:S01]  /*06a0*/  MUFU.RCP R8, R8 ;  /* 0x0000000800087308 */ /* 0x002e620000001000 */
[----:B0-----:R-:W-:Y:S01]  /*06b0*/  VIADD R4, R12, 0xffffffe ;  /* 0x0ffffffe0c047836 */ /* 0x001fe20000000000 */
[----:B------:R-:W-:-:S06]  /*06c0*/  IABS R12, R2 ;  /* 0x00000002000c7213 */ /* 0x000fcc0000000000 */
[----:B------:R0:W2:Y:S01]  /*06d0*/  F2I.FTZ.U32.TRUNC.NTZ R5, R4 ;  /* 0x0000000400057305 */ /* 0x0000a2000021f000 */
[----:B-1----:R-:W-:Y:S01]  /*06e0*/  VIADD R10, R8, 0xffffffe ;  /* 0x0ffffffe080a7836 */ /* 0x002fe20000000000 */
[----:B------:R-:W-:-:S06]  /*06f0*/  SHF.R.U32.HI R8, RZ, 0x2, R0 ;  /* 0x00000002ff087819 */ /* 0x000fcc0000011600 */
[----:B------:R-:W1:Y:S01]  /*0700*/  F2I.FTZ.U32.TRUNC.NTZ R11, R10 ;  /* 0x0000000a000b7305 */ /* 0x000e62000021f000 */
[----:B0-----:R-:W-:Y:S01]  /*0710*/  IMAD.MOV.U32 R4, RZ, RZ, RZ ;  /* 0x000000ffff047224 */ /* 0x001fe200078e00ff */
[----:B------:R-:W-:Y:S01]  /*0720*/  SGXT.U32 R8, R8, 0x3 ;  /* 0x000000030808781a */ /* 0x000fe20000000000 */
[----:B--2---:R-:W-:-:S04]  /*0730*/  IMAD.MOV R14, RZ, RZ, -R5 ;  /* 0x000000ffff0e7224 */ /* 0x004fc800078e0a05 */
[----:B------:R-:W-:Y:S01]  /*0740*/  IMAD R13, R14, R3, RZ ;  /* 0x000000030e0d7224 */ /* 0x000fe200078e02ff */
[----:B------:R-:W-:-:S03]  /*0750*/  SHF.R.U32.HI R14, RZ, 0x5, R0 ;  /* 0x00000005ff0e7819 */ /* 0x000fc60000011600 */
[----:B------:R-:W-:Y:S01]  /*0760*/  IMAD.HI.U32 R5, R5, R13, R4 ;  /* 0x0000000d05057227 */ /* 0x000fe200078e0004 */
[----:B------:R-:W-:-:S03]  /*0770*/  SHF.R.S32.HI R4, RZ, 0x1f, R7 ;  /* 0x0000001fff047819 */ /* 0x000fc60000011407 */
[----:B-1----:R-:W-:Y:S02]  /*0780*/  IMAD.MOV R15, RZ, RZ, -R11 ;  /* 0x000000ffff0f7224 */ /* 0x002fe400078e0a0b */
[----:B------:R-:W-:-:S04]  /*0790*/  IMAD.HI.U32 R5, R5, R12, RZ ;  /* 0x0000000c05057227 */ /* 0x000fc800078e00ff */
[----:B------:R-:W-:Y:S01]  /*07a0*/  IMAD.MOV R10, RZ, RZ, -R5 ;  /* 0x000000ffff0a7224 */ /* 0x000fe200078e0a05 */
[----:B------:R-:W-:Y:S01]  /*07b0*/  LEA.HI R5, R4, R7, RZ, 0x5 ;  /* 0x0000000704057211 */ /* 0x000fe200078f28ff */
[----:B------:R-:W-:Y:S01]  /*07c0*/  IMAD R7, R15, R6, RZ ;  /* 0x000000060f077224 */ /* 0x000fe200078e02ff */
[----:B------:R-:W-:Y:S01]  /*07d0*/  SGXT.U32 R4, R14, 0x2 ;  /* 0x000000020e04781a */ /* 0x000fe20000000000 */
[----:B------:R-:W-:Y:S01]  /*07e0*/  IMAD R12, R3, R10, R12 ;  /* 0x0000000a030c7224 */ /* 0x000fe200078e020c */
[----:B------:R-:W-:Y:S01]  /*07f0*/  SHF.R.S32.HI R5, RZ, 0x5, R5 ;  /* 0x00000005ff057819 */ /* 0x000fe20000011405 */
[----:B------:R-:W-:Y:S01]  /*0800*/  IMAD.MOV.U32 R10, RZ, RZ, RZ ;  /* 0x000000ffff0a7224 */ /* 0x000fe200078e00ff */
[----:B------:R-:W-:Y:S01]  /*0810*/  LOP3.LUT R4, R9, R4, RZ, 0xfc, !PT ;  /* 0x0000000409047212 */ /* 0x000fe200078efcff */
[----:B------:R-:W-:Y:S01]  /*0820*/  IMAD.SHL.U32 R13, R0, 0x40, RZ ;  /* 0x00000040000d7824 */ /* 0x000fe200078e00ff */
[----:B------:R-:W-:Y:S01]  /*0830*/  ISETP.GT.U32.AND P0, PT, R3, R12, PT ;  /* 0x0000000c0300720c */ /* 0x000fe20003f04070 */
[----:B------:R-:W-:Y:S01]  /*0840*/  IMAD.HI.U32 R10, R11, R7, R10 ;  /* 0x000000070b0a7227 */ /* 0x000fe200078e000a */
[----:B------:R-:W-:-:S02]  /*0850*/  LOP3.LUT R22, R4, 0xc, RZ, 0xfc, !PT ;  /* 0x0000000c04167812 */ /* 0x000fc400078efcff */
[C---:B------:R-:W-:Y:S02]  /*0860*/  LOP3.LUT R23, R4.reuse, 0x8, RZ, 0xfc, !PT ;  /* 0x0000000804177812 */ /* 0x040fe400078efcff */
[----:B------:R-:W-:Y:S02]  /*0870*/  LOP3.LUT R24, R4, 0x4, RZ, 0xfc, !PT ;  /* 0x0000000404187812 */ /* 0x000fe400078efcff */
[----:B------:R-:W-:Y:S02]  /*0880*/  IABS R11, R22 ;  /* 0x00000016000b7213 */ /* 0x000fe40000000000 */
[----:B------:R-:W-:Y:S02]  /*0890*/  IABS R15, R23 ;  /* 0x00000017000f7213 */ /* 0x000fe40000000000 */
[----:B------:R-:W-:Y:S01]  /*08a0*/  IABS R19, R24 ;  /* 0x0000001800137213 */ /* 0x000fe20000000000 */
[----:B------:R-:W-:Y:S01]  /*08b0*/  @!P0 IMAD.IADD R12, R12, 0x1, -R3 ;  /* 0x000000010c0c8824 */ /* 0x000fe200078e0a03 */
[----:B------:R-:W-:Y:S01]  /*08c0*/  ISETP.GE.AND P1, PT, R4, RZ, PT ;  /* 0x000000ff0400720c */ /* 0x000fe20003f26270 */
[----:B------:R-:W-:Y:S01]  /*08d0*/  IMAD.HI.U32 R7, R10, R15, RZ ;  /* 0x0000000f0a077227 */ /* 0x000fe200078e00ff */
[----:B------:R-:W-:-:S02]  /*08e0*/  IABS R21, R4 ;  /* 0x0000000400157213 */ /* 0x000fc40000000000 */
[----:B------:R-:W-:Y:S01]  /*08f0*/  LOP3.LUT R13, R8, 0x40, R13, 0xf8, !PT ;  /* 0x00000040080d7812 */ /* 0x000fe200078ef80d */
[----:B------:R-:W-:Y:S01]  /*0900*/  IMAD.HI.U32 R4, R10, R11, RZ ;  /* 0x0000000b0a047227 */ /* 0x000fe200078e00ff */
[----:B------:R-:W-:-:S03]  /*0910*/  ISETP.GT.U32.AND P0, PT, R3, R12, PT ;  /* 0x0000000c0300720c */ /* 0x000fc60003f04070 */
[----:B------:R-:W-:-:S04]  /*0920*/  IMAD.HI.U32 R8, R10, R19, RZ ;  /* 0x000000130a087227 */ /* 0x000fc800078e00ff */
[----:B------:R-:W-:-:S04]  /*0930*/  IMAD.HI.U32 R10, R10, R21, RZ ;  /* 0x000000150a0a7227 */ /* 0x000fc800078e00ff */
[----:B------:R-:W-:Y:S01]  /*0940*/  IMAD.MOV R14, RZ, RZ, -R4 ;  /* 0x000000ffff0e7224 */ /* 0x000fe200078e0a04 */
[----:B------:R-:W-:Y:S01]  /*0950*/  SGXT R4, R18, 0x1 ;  /* 0x000000011204781a */ /* 0x000fe20000000200 */
[----:B------:R-:W-:Y:S02]  /*0960*/  IMAD.MOV R18, RZ, RZ, -R7 ;  /* 0x000000ffff127224 */ /* 0x000fe400078e0a07 */
[----:B------:R-:W-:Y:S01]  /*0970*/  IMAD.MOV R20, RZ, RZ, -R10 ;  /* 0x000000ffff147224 */ /* 0x000fe200078e0a0a */
[----:B------:R-:W-:Y:S01]  /*0980*/  LOP3.LUT R10, R13, 0x88, R4, 0xf8, !PT ;  /* 0x000000880d0a7812 */ /* 0x000fe200078ef804 */
[----:B------:R-:W-:Y:S02]  /*0990*/  IMAD.MOV R8, RZ, RZ, -R8 ;  /* 0x000000ffff087224 */ /* 0x000fe400078e0a08 */
[C---:B------:R-:W-:Y:S01]  /*09a0*/  IMAD R7, R6.reuse, R14, R11 ;  /* 0x0000000e06077224 */ /* 0x040fe200078e020b */
[--C-:B------:R-:W-:Y:S01]  /*09b0*/  SHF.R.U32.HI R11, RZ, 0x1, R0.reuse ;  /* 0x00000001ff0b7819 */ /* 0x100fe20000011600 */
[C---:B------:R-:W-:Y:S01]  /*09c0*/  IMAD R13, R6.reuse, R18, R15 ;  /* 0x00000012060d7224 */ /* 0x040fe200078e020f */
[----:B------:R-:W-:Y:S01]  /*09d0*/  SHF.R.S32.HI R14, RZ, 0x2, R0 ;  /* 0x00000002ff0e7819 */ /* 0x000fe20000011400 */
[C---:B------:R-:W-:Y:S01]  /*09e0*/  IMAD R15, R6.reuse, R8, R19 ;  /* 0x00000008060f7224 */ /* 0x040fe200078e0213 */
[C---:B------:R-:W-:Y:S01]  /*09f0*/  ISETP.GT.U32.AND P4, PT, R6.reuse, R7, PT ;  /* 0x000000070600720c */ /* 0x040fe20003f84070 */
[C---:B------:R-:W-:Y:S01]  /*0a00*/  IMAD R19, R6.reuse, R20, R21 ;  /* 0x0000001406137224 */ /* 0x040fe200078e0215 */
[----:B------:R-:W-:Y:S01]  /*0a10*/  ISETP.GT.U32.AND P5, PT, R6, R13, PT ;  /* 0x0000000d0600720c */ /* 0x000fe20003fa4070 */
[----:B------:R-:W-:Y:S01]  /*0a20*/  @!P0 IMAD.IADD R12, R12, 0x1, -R3 ;  /* 0x000000010c0c8824 */ /* 0x000fe200078e0a03 */
[----:B------:R-:W-:Y:S01]  /*0a30*/  ISETP.GT.U32.AND P6, PT, R6, R15, PT ;  /* 0x0000000f0600720c */ /* 0x000fe20003fc4070 */
[----:B------:R-:W-:Y:S01]  /*0a40*/  IMAD.SHL.U32 R4, R0, 0x20, RZ ;  /* 0x0000002000047824 */ /* 0x000fe200078e00ff */
[----:B------:R-:W-:Y:S01]  /*0a50*/  ISETP.GT.U32.AND P2, PT, R6, R19, PT ;  /* 0x000000130600720c */ /* 0x000fe20003f44070 */
[----:B------:R-:W-:Y:S01]  /*0a60*/  IMAD.SHL.U32 R3, R0, 0x2, RZ ;  /* 0x0000000200037824 */ /* 0x000fe200078e00ff */
[----:B------:R-:W-:-:S02]  /*0a70*/  ISETP.GE.AND P0, PT, R2, RZ, PT ;  /* 0x000000ff0200720c */ /* 0x000fc40003f06270 */
[----:B------:R-:W-:Y:S02]  /*0a80*/  LOP3.LUT R11, R11, R0, RZ, 0xfc, !PT ;  /* 0x000000000b0b7212 */ /* 0x000fe400078efcff */
[----:B------:R-:W-:Y:S01]  /*0a90*/  SGXT R14, R14, 0x1 ;  /* 0x000000010e0e781a */ /* 0x000fe20000000200 */
[--C-:B------:R-:W-:Y:S01]  /*0aa0*/  @!P4 IMAD.IADD R7, R7, 0x1, -R6.reuse ;  /* 0x000000010707c824 */ /* 0x100fe200078e0a06 */
[----:B------:R-:W-:Y:S01]  /*0ab0*/  LOP3.LUT R8, R4, 0x60, RZ, 0xc0, !PT ;  /* 0x0000006004087812 */ /* 0x000fe200078ec0ff */
[--C-:B------:R-:W-:Y:S01]  /*0ac0*/  @!P5 IMAD.IADD R13, R13, 0x1, -R6.reuse ;  /* 0x000000010d0dd824 */ /* 0x100fe200078e0a06 */
[----:B------:R-:W-:Y:S01]  /*0ad0*/  LOP3.LUT R14, R14, 0x90, RZ, 0xc0, !PT ;  /* 0x000000900e0e7812 */ /* 0x000fe200078ec0ff */
[--C-:B------:R-:W-:Y:S01]  /*0ae0*/  @!P6 IMAD.IADD R15, R15, 0x1, -R6.reuse ;  /* 0x000000010f0fe824 */ /* 0x100fe200078e0a06 */
[C---:B------:R-:W-:Y:S01]  /*0af0*/  ISETP.GT.U32.AND P6, PT, R6.reuse, R7, PT ;  /* 0x000000070600720c */ /* 0x040fe20003fc4070 */
[----:B------:R-:W-:Y:S01]  /*0b00*/  @!P2 IMAD.IADD R19, R19, 0x1, -R6 ;  /* 0x000000011313a824 */ /* 0x000fe200078e0a06 */
[C---:B------:R-:W-:Y:S01]  /*0b10*/  ISETP.GT.U32.AND P5, PT, R6.reuse, R13, PT ;  /* 0x0000000d0600720c */ /* 0x040fe20003fa4070 */
[----:B------:R-:W-:Y:S01]  /*0b20*/  @!P0 IMAD.MOV R12, RZ, RZ, -R12 ;  /* 0x000000ffff0c8224 */ /* 0x000fe200078e0a0c */
[C---:B------:R-:W-:Y:S01]  /*0b30*/  ISETP.GT.U32.AND P2, PT, R6.reuse, R15, PT ;  /* 0x0000000f0600720c */ /* 0x040fe20003f44070 */
[----:B------:R-:W-:Y:S01]  /*0b40*/  IMAD.SHL.U32 R11, R11, 0x10, RZ ;  /* 0x000000100b0b7824 */ /* 0x000fe200078e00ff */
[----:B------:R-:W-:-:S02]  /*0b50*/  ISETP.GT.U32.AND P4, PT, R6, R19, PT ;  /* 0x000000130600720c */ /* 0x000fc40003f84070 */
[----:B------:R-:W-:Y:S02]  /*0b60*/  ISETP.GE.AND P0, PT, R22, RZ, PT ;  /* 0x000000ff1600720c */ /* 0x000fe40003f06270 */
[----:B------:R-:W-:Y:S02]  /*0b70*/  LOP3.LUT R11, R11, 0x100, RZ, 0xc0, !PT ;  /* 0x000001000b0b7812 */ /* 0x000fe400078ec0ff */
[----:B------:R-:W-:Y:S01]  /*0b80*/  @!P3 LOP3.LUT R12, RZ, R16, RZ, 0x33, !PT ;  /* 0x00000010ff0cb212 */ /* 0x000fe200078e33ff */
[--C-:B------:R-:W-:Y:S01]  /*0b90*/  @!P6 IMAD.IADD R7, R7, 0x1, -R6.reuse ;  /* 0x000000010707e824 */ /* 0x100fe200078e0a06 */
[----:B------:R-:W-:Y:S01]  /*0ba0*/  ISETP.GE.AND P6, PT, R23, RZ, PT ;  /* 0x000000ff1700720c */ /* 0x000fe20003fc6270 */
[--C-:B------:R-:W-:Y:S01]  /*0bb0*/  @!P5 IMAD.IADD R13, R13, 0x1, -R6.reuse ;  /* 0x000000010d0dd824 */ /* 0x100fe200078e0a06 */
[----:B------:R-:W-:Y:S01]  /*0bc0*/  ISETP.GE.AND P5, PT, R24, RZ, PT ;  /* 0x000000ff1800720c */ /* 0x000fe20003fa6270 */
[--C-:B------:R-:W-:Y:S01]  /*0bd0*/  @!P2 IMAD.IADD R15, R15, 0x1, -R6.reuse ;  /* 0x000000010f0fa824 */ /* 0x100fe200078e0a06 */
[----:B------:R-:W-:Y:S01]  /*0be0*/  ISETP.NE.AND P2, PT, R17, RZ, PT ;  /* 0x000000ff1100720c */ /* 0x000fe20003f45270 */
[----:B------:R-:W-:Y:S01]  /*0bf0*/  @!P4 IMAD.IADD R19, R19, 0x1, -R6 ;  /* 0x000000011313c824 */ /* 0x000fe200078e0a06 */
[----:B------:R-:W-:Y:S01]  /*0c00*/  LOP3.LUT R6, RZ, R17, RZ, 0x33, !PT ;  /* 0x00000011ff067212 */ /* 0x000fe200078e33ff */
[----:B------:R-:W-:Y:S01]  /*0c10*/  @!P0 IMAD.MOV R7, RZ, RZ, -R7 ;  /* 0x000000ffff078224 */ /* 0x000fe200078e0a07 */
[----:B------:R-:W0:Y:S01]  /*0c20*/  LDC R17, c[0x0][0x238] ;  /* 0x00008e00ff117b82 */ /* 0x000e220000000800 */
[----:B------:R-:W-:Y:S01]  /*0c30*/  @!P1 IMAD.MOV R19, RZ, RZ, -R19 ;  /* 0x000000ffff139224 */ /* 0x000fe200078e0a13 */
[----:B------:R-:W-:Y:S01]  /*0c40*/  IADD3 R8, R11, UR4, R8 ;  /* 0x000000040b087c10 */ /* 0x000fe2000fffe008 */
[----:B------:R-:W-:Y:S01]  /*0c50*/  IMAD R12, R12, UR8, RZ ;  /* 0x000000080c0c7c24 */ /* 0x000fe2000f8e02ff */
[----:B------:R-:W-:Y:S01]  /*0c60*/  SEL R7, R6, R7, !P2 ;  /* 0x0000000706077207 */ /* 0x000fe20005000000 */
[----:B------:R-:W-:Y:S01]  /*0c70*/  @!P6 IMAD.MOV R13, RZ, RZ, -R13 ;  /* 0x000000ffff0de224 */ /* 0x000fe200078e0a0d */
[----:B------:R-:W-:Y:S01]  /*0c80*/  LOP3.LUT R11, R14, 0x10, R3, 0x78, !PT ;  /* 0x000000100e0b7812 */ /* 0x000fe200078e7803 */
[----:B------:R-:W-:Y:S01]  /*0c90*/  @!P5 IMAD.MOV R15, RZ, RZ, -R15 ;  /* 0x000000ffff0fd224 */ /* 0x000fe200078e0a0f */
[----:B------:R-:W-:Y:S01]  /*0ca0*/  IADD3 R23, P0, R12, UR10, RZ ;  /* 0x0000000a0c177c10 */ /* 0x000fe2000ff1e0ff */
[----:B------:R-:W-:Y:S01]  /*0cb0*/  IMAD R7, R7, UR5, RZ ;  /* 0x0000000507077c24 */ /* 0x000fe2000f8e02ff */
[C---:B------:R-:W-:Y:S01]  /*0cc0*/  SEL R13, R6.reuse, R13, !P2 ;  /* 0x0000000d060d7207 */ /* 0x040fe20005000000 */
[----:B------:R-:W-:Y:S01]  /*0cd0*/  IMAD.IADD R11, R11, 0x1, R8 ;  /* 0x000000010b0b7824 */ /* 0x000fe200078e0208 */
[----:B------:R-:W-:-:S02]  /*0ce0*/  SEL R15, R6, R15, !P2 ;  /* 0x0000000f060f7207 */ /* 0x000fc40005000000 */
[----:B------:R-:W-:Y:S01]  /*0cf0*/  SEL R6, R6, R19, !P2 ;  /* 0x0000001306067207 */ /* 0x000fe20005000000 */
[----:B------:R-:W-:Y:S01]  /*0d00*/  IMAD R13, R13, UR5, RZ ;  /* 0x000000050d0d7c24 */ /* 0x000fe2000f8e02ff */
[----:B------:R-:W-:Y:S01]  /*0d10*/  LOP3.LUT R8, R38, 0x8, RZ, 0xfc, !PT ;  /* 0x0000000826087812 */ /* 0x000fe200078efcff */
[----:B------:R-:W-:Y:S01]  /*0d20*/  IMAD R15, R15, UR5, RZ ;  /* 0x000000050f0f7c24 */ /* 0x000fe2000f8e02ff */
[----:B------:R-:W-:Y:S01]  /*0d30*/  SHF.R.S32.HI R24, RZ, 0x1f, R7 ;  /* 0x0000001fff187819 */ /* 0x000fe20000011407 */
[----:B------:R-:W-:Y:S01]  /*0d40*/  IMAD R22, R6, UR5, RZ ;  /* 0x0000000506167c24 */ /* 0x000fe2000f8e02ff */
[----:B------:R-:W-:Y:S01]  /*0d50*/  IADD3 R6, P1, R7, UR12, RZ ;  /* 0x0000000c07067c10 */ /* 0x000fe2000ff3e0ff */
[----:B------:R-:W-:Y:S01]  /*0d60*/  ULDC UR5, c[0x0][0x23c] ;  /* 0x00008f0000057ab9 */ /* 0x000fe20000000800 */
[----:B------:R-:W-:Y:S01]  /*0d70*/  SHF.R.S32.HI R25, RZ, 0x1f, R13 ;  /* 0x0000001fff197819 */ /* 0x000fe2000001140d */
[----:B------:R-:W-:Y:S01]  /*0d80*/  USHF.L.U32 UR8, UR5, 0x5, URZ ;  /* 0x0000000505087899 */ /* 0x000fe2000800063f */
[----:B------:R-:W-:Y:S01]  /*0d90*/  SHF.R.S32.HI R29, RZ, 0x1f, R22 ;  /* 0x0000001fff1d7819 */ /* 0x000fe20000011416 */
[-C--:B0-----:R-:W-:Y:S01]  /*0da0*/  IMAD R38, R38, R17.reuse, RZ ;  /* 0x0000001126267224 */ /* 0x081fe200078e02ff */
[----:B------:R-:W-:Y:S01]  /*0db0*/  IADD3 R20, P2, R13, UR12, RZ ;  /* 0x0000000c0d147c10 */ /* 0x000fe2000ff5e0ff */
[-C--:B------:R-:W-:Y:S01]  /*0dc0*/  IMAD R39, R39, R17.reuse, RZ ;  /* 0x0000001127277224 */ /* 0x080fe200078e02ff */
[----:B------:R-:W-:Y:S01]  /*0dd0*/  SHF.R.S32.HI R28, RZ, 0x1f, R15 ;  /* 0x0000001fff1c7819 */ /* 0x000fe2000001140f */
[----:B------:R-:W-:Y:S01]  /*0de0*/  IMAD R40, R40, R17, RZ ;  /* 0x0000001128287224 */ /* 0x000fe200078e02ff */
[----:B------:R-:W-:-:S02]  /*0df0*/  IADD3 R21, P3, R15, UR12, RZ ;  /* 0x0000000c0f157c10 */ /* 0x000fc4000ff7e0ff */
[----:B------:R-:W-:Y:S02]  /*0e00*/  CS2R R14, SRZ ;  /* 0x00000000000e7805 */ /* 0x000fe4000001ff00 */
[----:B------:R-:W-:Y:S01]  /*0e10*/  IADD3 R22, P4, R22, UR12, RZ ;  /* 0x0000000c16167c10 */ /* 0x000fe2000ff9e0ff */
[----:B------:R-:W-:Y:S01]  /*0e20*/  IMAD R8, R8, R17, RZ ;  /* 0x0000001108087224 */ /* 0x000fe200078e02ff */
[----:B------:R-:W-:Y:S02]  /*0e30*/  LEA.HI.X.SX32 R30, R12, UR11, 0x1, P0 ;  /* 0x0000000b0c1e7c11 */ /* 0x000fe400080f0eff */
[----:B------:R-:W-:Y:S02]  /*0e40*/  CS2R R12, SRZ ;  /* 0x00000000000c7805 */ /* 0x000fe4000001ff00 */
[----:B------:R-:W-:Y:S01]  /*0e50*/  IADD3.X R24, R24, UR13, RZ, P1, !PT ;  /* 0x0000000d18187c10 */ /* 0x000fe20008ffe4ff */
[----:B------:R-:W-:Y:S01]  /*0e60*/  IMAD.SHL.U32 R7, R17, 0x20, RZ ;  /* 0x0000002011077824 */ /* 0x000fe200078e00ff */
[----:B------:R-:W-:Y:S01]  /*0e70*/  IADD3.X R25, R25, UR13, RZ, P2, !PT ;  /* 0x0000000d19197c10 */ /* 0x000fe200097fe4ff */
[----:B------:R-:W-:Y:S01]  /*0e80*/  IMAD R35, R35, UR5, RZ ;  /* 0x0000000523237c24 */ /* 0x000fe2000f8e02ff */
[----:B------:R-:W-:Y:S01]  /*0e90*/  IADD3.X R28, R28, UR13, RZ, P3, !PT ;  /* 0x0000000d1c1c7c10 */ /* 0x000fe20009ffe4ff */
[----:B------:R-:W-:Y:S01]  /*0ea0*/  ULDC UR5, c[0x0][0x230] ;  /* 0x00008c0000057ab9 */ /* 0x000fe20000000800 */
[----:B------:R-:W-:-:S02]  /*0eb0*/  IADD3.X R29, R29, UR13, RZ, P4, !PT ;  /* 0x0000000d1d1d7c10 */ /* 0x000fc4000a7fe4ff */
[----:B------:R-:W-:-:S07]  /*0ec0*/  LOP3.LUT R31, R10, 0x8, RZ, 0x3c, !PT ;  /* 0x000000080a1f7812 */ /* 0x000fce00078e3cff */
.L_x_1:
[----:B------:R-:W-:Y:S02]  /*0ed0*/  SHF.R.U32.HI R16, RZ, 0x4, R0 ;  /* 0x00000004ff107819 */ /* 0x000fe40000011600 */
[----:B------:R-:W-:Y:S02]  /*0ee0*/  IADD3 R32, P2, R38, R23, RZ ;  /* 0x0000001726207210 */ /* 0x000fe40007f5e0ff */
[----:B------:R-:W-:Y:S02]  /*0ef0*/  SGXT.U32 R16, R16, 0x3 ;  /* 0x000000031010781a */ /* 0x000fe40000000000 */
[----:B------:R-:W-:Y:S02]  /*0f00*/  PRMT R41, RZ, 0x7610, R41 ;  /* 0x00007610ff297816 */ /* 0x000fe40000000029 */
[C---:B------:R-:W-:Y:S02]  /*0f10*/  ISETP.GE.AND P1, PT, R16.reuse, UR5, PT ;  /* 0x0000000510007c0c */ /* 0x040fe4000bf26270 */
[----:B------:R-:W-:-:S02]  /*0f20*/  LOP3.LUT R17, R16, 0x10, RZ, 0xfc, !PT ;  /* 0x0000001010117812 */ /* 0x000fc400078efcff */
[----:B------:R-:W-:Y:S02]  /*0f30*/  LEA.HI.X.SX32 R33, R38, R30, 0x1, P2 ;  /* 0x0000001e26217211 */ /* 0x000fe400010f0eff */
[----:B------:R-:W-:Y:S02]  /*0f40*/  ISETP.GE.AND P0, PT, R17, UR5, PT ;  /* 0x0000000511007c0c */ /* 0x000fe4000bf06270 */
[C---:B------:R-:W-:Y:S02]  /*0f50*/  LOP3.LUT R17, R16.reuse, 0x8, RZ, 0xfc, !PT ;  /* 0x0000000810117812 */ /* 0x040fe400078efcff */
[----:B------:R-:W-:Y:S02]  /*0f60*/  LOP3.LUT R16, R16, 0x18, RZ, 0xfc, !PT ;  /* 0x0000001810107812 */ /* 0x000fe400078efcff */
[----:B------:R-:W-:Y:S01]  /*0f70*/  ISETP.GE.AND P4, PT, R17, UR5, PT ;  /* 0x0000000511007c0c */ /* 0x000fe2000bf86270 */
[----:B------:R0:W2:Y:S01]  /*0f80*/  @!P1 LDG.E.U8 R41, desc[UR6][R32.64] ;  /* 0x0000000620299981 */ /* 0x0000a2000c1e1100 */
[----:B------:R-:W-:-:S02]  /*0f90*/  ISETP.GE.AND P5, PT, R16, UR5, PT ;  /* 0x0000000510007c0c */ /* 0x000fc4000bfa6270 */
[-C--:B------:R-:W-:Y:S02]  /*0fa0*/  IADD3 R18, P2, R40, R23.reuse, RZ ;  /* 0x0000001728127210 */ /* 0x080fe40007f5e0ff */
[-C--:B------:R-:W-:Y:S02]  /*0fb0*/  IADD3 R26, P3, R8, R23.reuse, RZ ;  /* 0x00000017081a7210 */ /* 0x080fe40007f7e0ff */
[----:B------:R-:W-:Y:S02]  /*0fc0*/  IADD3 R16, P1, R39, R23, RZ ;  /* 0x0000001727107210 */ /* 0x000fe40007f3e0ff */
[----:B------:R-:W-:Y:S02]  /*0fd0*/  PRMT R45, RZ, 0x7610, R45 ;  /* 0x00007610ff2d7816 */ /* 0x000fe4000000002d */
[----:B------:R-:W-:Y:S02]  /*0fe0*/  LEA.HI.X.SX32 R19, R40, R30, 0x1, P2 ;  /* 0x0000001e28137211 */ /* 0x000fe400010f0eff */
[----:B------:R-:W-:-:S02]  /*0ff0*/  PRMT R43, RZ, 0x7610, R43 ;  /* 0x00007610ff2b7816 */ /* 0x000fc4000000002b */
[----:B------:R-:W-:Y:S01]  /*1000*/  PRMT R47, RZ, 0x7610, R47 ;  /* 0x00007610ff2f7816 */ /* 0x000fe2000000002f */
[----:B------:R1:W3:Y:S01]  /*1010*/  @!P0 LDG.E.U8 R45, desc[UR6][R18.64] ;  /* 0x00000006122d8981 */ /* 0x0002e2000c1e1100 */
[-C--:B------:R-:W-:Y:S02]  /*1020*/  LEA.HI.X.SX32 R27, R8, R30.reuse, 0x1, P3 ;  /* 0x0000001e081b7211 */ /* 0x080fe400018f0eff */
[----:B------:R-:W-:-:S03]  /*1030*/  LEA.HI.X.SX32 R17, R39, R30, 0x1, P1 ;  /* 0x0000001e27117211 */ /* 0x000fc600008f0eff */
[----:B------:R4:W5:Y:S04]  /*1040*/  @!P4 LDG.E.U8 R43, desc[UR6][R26.64] ;  /* 0x000000061a2bc981 */ /* 0x000968000c1e1100 */
[----:B------:R-:W5:Y:S01]  /*1050*/  @!P5 LDG.E.U8 R47, desc[UR6][R16.64] ;  /* 0x00000006102fd981 */ /* 0x000f62000c1e1100 */
[----:B------:R-:W-:Y:S01]  /*1060*/  BAR.SYNC.DEFER_BLOCKING 0x0 ;  /* 0x0000000000007b1d */ /* 0x000fe20000010000 */
[----:B0-----:R-:W-:Y:S02]  /*1070*/  LOP3.LUT R32, R0, 0x1f, RZ, 0xc0, !PT ;  /* 0x0000001f00207812 */ /* 0x001fe400078ec0ff */
[----:B------:R-:W-:Y:S02]  /*1080*/  IADD3 RZ, P0, R35, R22, RZ ;  /* 0x0000001623ff7210 */ /* 0x000fe40007f1e0ff */
[----:B------:R-:W-:-:S02]  /*1090*/  SHF.R.S32.HI R42, RZ, 0x1f, R35 ;  /* 0x0000001fff2a7819 */ /* 0x000fc40000011423 */
[----:B------:R-:W-:Y:S02]  /*10a0*/  ISETP.GE.AND P3, PT, R32, UR5, PT ;  /* 0x0000000520007c0c */ /* 0x000fe4000bf66270 */
[C---:B------:R-:W-:Y:S01]  /*10b0*/  IADD3 RZ, P1, R35.reuse, R20, RZ ;  /* 0x0000001423ff7210 */ /* 0x040fe20007f3e0ff */
[C---:B-1----:R-:W-:Y:S01]  /*10c0*/  IMAD.X R19, R42.reuse, 0x1, R29, P0 ;  /* 0x000000012a137824 */ /* 0x042fe200000e061d */
[C---:B------:R-:W-:Y:S02]  /*10d0*/  IADD3 RZ, P0, R35.reuse, R6, RZ ;  /* 0x0000000623ff7210 */ /* 0x040fe40007f1e0ff */
[C---:B------:R-:W-:Y:S01]  /*10e0*/  IADD3 RZ, P2, R35.reuse, R21, RZ ;  /* 0x0000001523ff7210 */ /* 0x040fe20007f5e0ff */
[C---:B------:R-:W-:Y:S01]  /*10f0*/  IMAD.IADD R18, R35.reuse, 0x1, R22 ;  /* 0x0000000123127824 */ /* 0x040fe200078e0216 */
[----:B------:R-:W-:Y:S01]  /*1100*/  PRMT R53, RZ, 0x7610, R53 ;  /* 0x00007610ff357816 */ /* 0x000fe20000000035 */
[C---:B------:R-:W-:Y:S01]  /*1110*/  IMAD.IADD R48, R35.reuse, 0x1, R20 ;  /* 0x0000000123307824 */ /* 0x040fe200078e0214 */
[----:B------:R-:W-:Y:S01]  /*1120*/  PRMT R51, RZ, 0x7610, R51 ;  /* 0x00007610ff337816 */ /* 0x000fe20000000033 */
[C---:B------:R-:W-:Y:S01]  /*1130*/  IMAD.X R49, R42.reuse, 0x1, R25, P1 ;  /* 0x000000012a317824 */ /* 0x040fe200008e0619 */
[----:B------:R-:W-:Y:S01]  /*1140*/  PRMT R52, RZ, 0x7610, R52 ;  /* 0x00007610ff347816 */ /* 0x000fe20000000034 */
[----:B------:R-:W-:Y:S01]  /*1150*/  IMAD.IADD R32, R35, 0x1, R21 ;  /* 0x0000000123207824 */ /* 0x000fe200078e0215 */
[----:B----4-:R-:W-:Y:S01]  /*1160*/  PRMT R26, RZ, 0x7610, R26 ;  /* 0x00007610ff1a7816 */ /* 0x010fe2000000001a */
[----:B------:R-:W-:-:S02]  /*1170*/  IMAD.X R33, R42, 0x1, R28, P2 ;  /* 0x000000012a217824 */ /* 0x000fc400010e061c */
[----:B------:R-:W-:Y:S01]  /*1180*/  IMAD.IADD R46, R35, 0x1, R6 ;  /* 0x00000001232e7824 */ /* 0x000fe200078e0206 */
[----:B--2---:R-:W-:Y:S04]  /*1190*/  STS.U8 [R34+UR4], R41 ;  /* 0x0000002922007988 */ /* 0x004fe80008000004 */
[----:B---3--:R-:W-:Y:S04]  /*11a0*/  STS.U8 [R34+UR4+0x100], R45 ;  /* 0x0001002d22007988 */ /* 0x008fe80008000004 */
[----:B-----5:R-:W-:Y:S04]  /*11b0*/  STS.U8 [R36+UR4+0x80], R43 ;  /* 0x0000802b24007988 */ /* 0x020fe80008000004 */
[----:B------:R0:W-:Y:S01]  /*11c0*/  STS.U8 [R36+UR4+0x180], R47 ;  /* 0x0001802f24007988 */ /* 0x0001e20008000004 */
[----:B------:R-:W-:Y:S01]  /*11d0*/  BAR.SYNC.DEFER_BLOCKING 0x0 ;  /* 0x0000000000007b1d */ /* 0x000fe20000010000 */
[----:B0-----:R-:W-:-:S05]  /*11e0*/  IMAD.X R47, R42, 0x1, R24, P0 ;  /* 0x000000012a2f7824 */ /* 0x001fca00000e0618 */
[----:B------:R0:W2:Y:S04]  /*11f0*/  @!P3 LDG.E.U8 R53, desc[UR6][R18.64] ;  /* 0x000000061235b981 */ /* 0x0000a8000c1e1100 */
[----:B------:R-:W3:Y:S04]  /*1200*/  @!P3 LDG.E.U8 R51, desc[UR6][R48.64] ;  /* 0x000000063033b981 */ /* 0x000ee8000c1e1100 */
[----:B------:R1:W4:Y:S04]  /*1210*/  @!P3 LDG.E.U8 R52, desc[UR6][R32.64] ;  /* 0x000000062034b981 */ /* 0x000328000c1e1100 */
[----:B------:R5:W4:Y:S04]  /*1220*/  @!P3 LDG.E.U8 R26, desc[UR6][R46.64] ;  /* 0x000000062e1ab981 */ /* 0x000b28000c1e1100 */
[----:B------:R-:W-:Y:S04]  /*1230*/  LDS.U8 R16, [R10+UR4] ;  /* 0x000000040a107984 */ /* 0x000fe80008000000 */
[----:B------:R-:W5:Y:S04]  /*1240*/  LDS.U8 R17, [R10+UR4+0x10] ;  /* 0x000010040a117984 */ /* 0x000f680008000000 */
[----:B------:R-:W-:Y:S04]  /*1250*/  LDS.U8 R41, [R10+UR4+0x20] ;  /* 0x000020040a297984 */ /* 0x000fe80008000000 */
[----:B------:R-:W-:Y:S04]  /*1260*/  LDS.U8 R42, [R10+UR4+0x30] ;  /* 0x000030040a2a7984 */ /* 0x000fe80008000000 */
[----:B0-----:R-:W-:Y:S04]  /*1270*/  LDS.U8 R18, [R10+UR4+0x100] ;  /* 0x000100040a127984 */ /* 0x001fe80008000000 */
[----:B------:R-:W0:Y:S04]  /*1280*/  LDS.U8 R19, [R10+UR4+0x110] ;  /* 0x000110040a137984 */ /* 0x000e280008000000 */
[----:B------:R-:W-:Y:S04]  /*1290*/  LDS.U8 R43, [R10+UR4+0x120] ;  /* 0x000120040a2b7984 */ /* 0x000fe80008000000 */
[----:B------:R-:W-:Y:S04]  /*12a0*/  LDS.U8 R44, [R10+UR4+0x130] ;  /* 0x000130040a2c7984 */ /* 0x000fe80008000000 */
[----:B-1----:R-:W-:Y:S04]  /*12b0*/  LDS.U8 R32, [R31+UR4] ;  /* 0x000000041f207984 */ /* 0x002fe80008000000 */
[----:B------:R-:W1:Y:S04]  /*12c0*/  LDS.U8 R33, [R31+UR4+0x10] ;  /* 0x000010041f217984 */ /* 0x000e680008000000 */
[----:B------:R-:W-:Y:S04]  /*12d0*/  LDS.U8 R45, [R31+UR4+0x20] ;  /* 0x000020041f2d7984 */ /* 0x000fe80008000000 */
[----:B-----5:R-:W-:Y:S04]  /*12e0*/  LDS.U8 R46, [R31+UR4+0x30] ;  /* 0x000030041f2e7984 */ /* 0x020fe80008000000 */
[----:B------:R-:W-:Y:S04]  /*12f0*/  LDS.U8 R49, [R31+UR4+0x100] ;  /* 0x000100041f317984 */ /* 0x000fe80008000000 */
[----:B------:R-:W5:Y:S04]  /*1300*/  LDS.U8 R50, [R31+UR4+0x110] ;  /* 0x000110041f327984 */ /* 0x000f680008000000 */
[----:B------:R-:W-:Y:S04]  /*1310*/  LDS.U8 R47, [R31+UR4+0x120] ;  /* 0x000120041f2f7984 */ /* 0x000fe80008000000 */
[----:B------:R-:W-:Y:S01]  /*1320*/  LDS.U8 R48, [R31+UR4+0x130] ;  /* 0x000130041f307984 */ /* 0x000fe20008000000 */
[----:B------:R-:W-:Y:S01]  /*1330*/  BAR.SYNC.DEFER_BLOCKING 0x0 ;  /* 0x0000000000007b1d */ /* 0x000fe20000010000 */
[----:B------:R-:W-:-:S02]  /*1340*/  IMAD R16, R17, 0x100, R16 ;  /* 0x0000010011107824 */ /* 0x000fc400078e0210 */
[----:B0-----:R-:W-:-:S03]  /*1350*/  IMAD R18, R19, 0x100, R18 ;  /* 0x0000010013127824 */ /* 0x001fc600078e0212 */
[----:B------:R-:W-:Y:S01]  /*1360*/  F2FP.F16.E4M3.UNPACK_B R16, R16 ;  /* 0x00000010ff10723e */ /* 0x000fe200020006ff */
[----:B-1----:R-:W-:Y:S01]  /*1370*/  IMAD R17, R33, 0x100, R32 ;  /* 0x0000010021117824 */ /* 0x002fe200078e0220 */
[----:B------:R-:W-:-:S04]  /*1380*/  F2FP.F16.E4M3.UNPACK_B R18, R18 ;  /* 0x00000012ff12723e */ /* 0x000fc800020006ff */
[----:B------:R-:W-:Y:S01]  /*1390*/  F2FP.F16.E4M3.UNPACK_B R17, R17 ;  /* 0x00000011ff11723e */ /* 0x000fe200020006ff */
[----:B-----5:R-:W-:-:S05]  /*13a0*/  IMAD R19, R50, 0x100, R49 ;  /* 0x0000010032137824 */ /* 0x020fca00078e0231 */
[----:B------:R-:W-:Y:S01]  /*13b0*/  F2FP.F16.E4M3.UNPACK_B R19, R19 ;  /* 0x00000013ff13723e */ /* 0x000fe200020006ff */
[----:B------:R-:W-:-:S05]  /*13c0*/  VIADD R5, R5, 0xffffffff ;  /* 0xffffffff05057836 */ /* 0x000fca0000000000 */
[----:B------:R-:W-:Y:S01]  /*13d0*/  ISETP.NE.U32.AND P0, PT, R5, RZ, PT ;  /* 0x000000ff0500720c */ /* 0x000fe20003f05070 */
[----:B------:R-:W-:Y:S02]  /*13e0*/  USHF.R.S32.HI UR9, URZ, 0x1f, UR8 ;  /* 0x0000001f3f097899 */ /* 0x000fe40008011408 */
[----:B------:R-:W-:Y:S02]  /*13f0*/  IADD3 R6, P1, R6, UR8, RZ ;  /* 0x0000000806067c10 */ /* 0x000fe4000ff3e0ff */
[----:B------:R-:W-:Y:S02]  /*1400*/  IADD3 R20, P2, R20, UR8, RZ ;  /* 0x0000000814147c10 */ /* 0x000fe4000ff5e0ff */
[----:B------:R-:W-:Y:S02]  /*1410*/  IADD3 R21, P3, R21, UR8, RZ ;  /* 0x0000000815157c10 */ /* 0x000fe4000ff7e0ff */
[----:B------:R-:W-:Y:S01]  /*1420*/  IADD3 R22, P4, R22, UR8, RZ ;  /* 0x0000000816167c10 */ /* 0x000fe2000ff9e0ff */
[----:B------:R-:W-:Y:S01]  /*1430*/  UIADD3 UR5, UR5, -0x20, URZ ;  /* 0xffffffe005057890 */ /* 0x000fe2000fffe03f */
[----:B------:R-:W-:-:S02]  /*1440*/  IADD3 R23, P5, R7, R23, RZ ;  /* 0x0000001707177210 */ /* 0x000fc40007fbe0ff */
[----:B------:R-:W-:Y:S02]  /*1450*/  IADD3.X R24, R24, UR9, RZ, P1, !PT ;  /* 0x0000000918187c10 */ /* 0x000fe40008ffe4ff */
[----:B------:R-:W-:Y:S02]  /*1460*/  IADD3.X R25, R25, UR9, RZ, P2, !PT ;  /* 0x0000000919197c10 */ /* 0x000fe400097fe4ff */
[----:B------:R-:W-:Y:S02]  /*1470*/  IADD3.X R28, R28, UR9, RZ, P3, !PT ;  /* 0x000000091c1c7c10 */ /* 0x000fe40009ffe4ff */
[----:B------:R-:W-:Y:S02]  /*1480*/  IADD3.X R29, R29, UR9, RZ, P4, !PT ;  /* 0x000000091d1d7c10 */ /* 0x000fe4000a7fe4ff */
[----:B------:R-:W-:Y:S01]  /*1490*/  LEA.HI.X.SX32 R30, R7, R30, 0x1, P5 ;  /* 0x0000001e071e7211 */ /* 0x000fe200028f0eff */
[----:B--2---:R-:W-:Y:S04]  /*14a0*/  STS.U8 [R34+UR4], R53 ;  /* 0x0000003522007988 */ /* 0x004fe80008000004 */
[----:B---3--:R-:W-:Y:S04]  /*14b0*/  STS.U8 [R34+UR4+0x100], R51 ;  /* 0x0001003322007988 */ /* 0x008fe80008000004 */
[----:B----4-:R-:W-:Y:S04]  /*14c0*/  STS.U8 [R37+UR4+0x80], R52 ;  /* 0x0000803425007988 */ /* 0x010fe80008000004 */
[----:B------:R-:W-:Y:S01]  /*14d0*/  STS.U8 [R37+UR4+0x180], R26 ;  /* 0x0001801a25007988 */ /* 0x000fe20008000004 */
[----:B------:R-:W-:Y:S06]  /*14e0*/  BAR.SYNC.DEFER_BLOCKING 0x0 ;  /* 0x0000000000007b1d */ /* 0x000fec0000010000 */
[----:B------:R-:W0:Y:S02]  /*14f0*/  LDSM.16.M88.2 R26, [R11] ;  /* 0x000000000b1a783b */ /* 0x000e240000000100 */
[----:B0-----:R-:W-:-:S02]  /*1500*/  F2FP.F16.E4M3.UNPACK_B R32, R26 ;  /* 0x0000001aff20723e */ /* 0x001fc400020006ff */
[----:B------:R-:W-:-:S07]  /*1510*/  F2FP.F16.E4M3.UNPACK_B R33, R27 ;  /* 0x0000001bff21723e */ /* 0x000fce00020006ff */
[----:B------:R-:W-:Y:S01]  /*1520*/  HMMA.16816.F32 R12, R16, R32, R12 ;  /* 0x00000020100c723c */ /* 0x000fe2000000180c */
[----:B------:R-:W-:-:S06]  /*1530*/  F2FP.F16.E4M3.UNPACK_B R26, R26.H1 ;  /* 0x0000001aff1a723e */ /* 0x000fcc00030006ff */
[----:B------:R-:W-:Y:S02]  /*1540*/  IMAD R16, R42, 0x100, R41 ;  /* 0x000001002a107824 */ /* 0x000fe400078e0229 */
[----:B------:R-:W-:Y:S02]  /*1550*/  IMAD R18, R44, 0x100, R43 ;  /* 0x000001002c127824 */ /* 0x000fe400078e022b */
[----:B------:R-:W-:Y:S02]  /*1560*/  IMAD R17, R46, 0x100, R45 ;  /* 0x000001002e117824 */ /* 0x000fe400078e022d */
[----:B------:R-:W-:Y:S01]  /*1570*/  IMAD R19, R48, 0x100, R47 ;  /* 0x0000010030137824 */ /* 0x000fe200078e022f */
[----:B------:R-:W-:Y:S02]  /*1580*/  F2FP.F16.E4M3.UNPACK_B R16, R16 ;  /* 0x00000010ff10723e */ /* 0x000fe400020006ff */
[----:B------:R-:W-:Y:S02]  /*1590*/  F2FP.F16.E4M3.UNPACK_B R18, R18 ;  /* 0x00000012ff12723e */ /* 0x000fe400020006ff */
[----:B------:R-:W-:-:S02]  /*15a0*/  F2FP.F16.E4M3.UNPACK_B R17, R17 ;  /* 0x00000011ff11723e */ /* 0x000fc400020006ff */
[----:B------:R-:W-:Y:S02]  /*15b0*/  F2FP.F16.E4M3.UNPACK_B R19, R19 ;  /* 0x00000013ff13723e */ /* 0x000fe400020006ff */
[----:B------:R-:W-:-:S07]  /*15c0*/  F2FP.F16.E4M3.UNPACK_B R27, R27.H1 ;  /* 0x0000001bff1b723e */ /* 0x000fce00030006ff */
[----:B------:R-:W-:Y:S01]  /*15d0*/  HMMA.16816.F32 R12, R16, R26, R12 ;  /* 0x0000001a100c723c */ /* 0x000fe2000000180c */
[----:B------:R-:W-:-:S08]  /*15e0*/  NOP ;  /* 0x0000000000007918 */ /* 0x000fd00000000000 */
[----:B------:R-:W-:-:S15]  /*15f0*/  @P0 BRA `(.L_x_1) ;  /* 0xfffffff800340947 */ /* 0x000fde000383ffff */
.L_x_0:
[----:B------:R-:W0:Y:S01]  /*1600*/  S2UR UR5, SR_CgaCtaId ;  /* 0x00000000000579c3 */ /* 0x000e220000008800 */
[----:B------:R-:W-:Y:S01]  /*1610*/  SHF.R.S32.HI R5, RZ, 0x3, R0 ;  /* 0x00000003ff057819 */ /* 0x000fe20000011400 */
[----:B------:R-:W-:-:S06]  /*1620*/  IMAD.SHL.U32 R6, R0, 0x4, RZ ;  /* 0x0000000400067824 */ /* 0x000fcc00078e00ff */
[----:B------:R-:W-:Y:S01]  /*1630*/  BAR.SYNC.DEFER_BLOCKING 0x0 ;  /* 0x0000000000007b1d */ /* 0x000fe20000010000 */
[----:B------:R-:W-:Y:S02]  /*1640*/  SHF.R.U32.HI R8, RZ, 0x5, R0 ;  /* 0x00000005ff087819 */ /* 0x000fe40000011600 */
[----:B------:R-:W-:Y:S02]  /*1650*/  SGXT R5, R5, 0x1 ;  /* 0x000000010505781a */ /* 0x000fe40000000200 */
[----:B------:R-:W-:Y:S01]  /*1660*/  F2FP.SATFINITE.E4M3.F32.PACK_AB_MERGE_C R12, R13, R12, RZ ;  /* 0x0000000c0d0c723e */ /* 0x000fe200048070ff */
[----:B------:R-:W-:Y:S01]  /*1670*/  UMOV UR4, 0x400 ;  /* 0x0000040000047882 */ /* 0x000fe20000000000 */
[----:B------:R-:W-:Y:S01]  /*1680*/  LOP3.LUT R7, R5, 0xc0, RZ, 0xc0, !PT ;  /* 0x000000c005077812 */ /* 0x000fe200078ec0ff */
[----:B------:R-:W-:Y:S01]  /*1690*/  ULDC.64 UR8, c[0x0][0x228] ;  /* 0x00008a0000087ab9 */ /* 0x000fe20000000a00 */
[----:B------:R-:W-:Y:S02]  /*16a0*/  LOP3.LUT R5, R4, 0x40, RZ, 0xc0, !PT ;  /* 0x0000004004057812 */ /* 0x000fe400078ec0ff */
[----:B------:R-:W-:-:S02]  /*16b0*/  LOP3.LUT R7, R7, 0x1c, R6, 0xf8, !PT ;  /* 0x0000001c07077812 */ /* 0x000fc400078ef806 */
[----:B------:R-:W-:Y:S02]  /*16c0*/  LOP3.LUT R6, R3, 0x20, RZ, 0xc0, !PT ;  /* 0x0000002003067812 */ /* 0x000fe400078ec0ff */
[----:B------:R-:W-:Y:S02]  /*16d0*/  LOP3.LUT R4, R5, 0x1c, R0, 0xf8, !PT ;  /* 0x0000001c05047812 */ /* 0x000fe400078ef800 */
[----:B------:R-:W-:Y:S02]  /*16e0*/  F2FP.SATFINITE.E4M3.F32.PACK_AB_MERGE_C R14, R15, R14, RZ ;  /* 0x0000000e0f0e723e */ /* 0x000fe400048070ff */
[----:B------:R-:W-:Y:S01]  /*16f0*/  LOP3.LUT R5, R4, 0x2, R3, 0xf8, !PT ;  /* 0x0000000204057812 */ /* 0x000fe200078ef803 */
[----:B0-----:R-:W-:Y:S01]  /*1700*/  ULEA UR4, UR5, UR4, 0x18 ;  /* 0x0000000405047291 */ /* 0x001fe2000f8ec03f */
[----:B------:R-:W-:Y:S02]  /*1710*/  LOP3.LUT R3, R0, 0x20, RZ, 0xc0, !PT ;  /* 0x0000002000037812 */ /* 0x000fe400078ec0ff */
[----:B------:R-:W-:-:S02]  /*1720*/  SGXT.U32 R4, R8, 0x1 ;  /* 0x000000010804781a */ /* 0x000fc40000000000 */
[--C-:B------:R-:W-:Y:S01]  /*1730*/  SHF.R.U32.HI R10, RZ, 0x4, R0.reuse ;  /* 0x00000004ff0a7819 */ /* 0x100fe20000011600 */
[----:B------:R-:W-:Y:S01]  /*1740*/  VIADD R6, R6, UR4 ;  /* 0x0000000406067c36 */ /* 0x000fe20008000000 */
[----:B------:R-:W-:Y:S02]  /*1750*/  LOP3.LUT R5, R5, R4, RZ, 0xfc, !PT ;  /* 0x0000000405057212 */ /* 0x000fe400078efcff */
[----:B------:R-:W-:Y:S02]  /*1760*/  LOP3.LUT R4, R14, 0xffff, RZ, 0xc0, !PT ;  /* 0x0000ffff0e047812 */ /* 0x000fe400078ec0ff */
[----:B------:R-:W-:Y:S01]  /*1770*/  LEA.HI R11, R3, R6, RZ, 0x1c ;  /* 0x00000006030b7211 */ /* 0x000fe200078fe0ff */
[----:B------:R-:W-:Y:S01]  /*1780*/  STS.U8 [R5+UR4], R12 ;  /* 0x0000000c05007988 */ /* 0x000fe20008000004 */
[----:B------:R-:W-:Y:S02]  /*1790*/  LOP3.LUT R3, R12, 0xffff, RZ, 0xc0, !PT ;  /* 0x0000ffff0c037812 */ /* 0x000fe400078ec0ff */
[----:B------:R-:W-:-:S02]  /*17a0*/  LOP3.LUT R6, R7, 0x40, R0, 0x78, !PT ;  /* 0x0000004007067812 */ /* 0x000fc400078e7800 */
[----:B------:R-:W-:Y:S02]  /*17b0*/  SHF.R.U32.HI R3, RZ, 0x8, R3 ;  /* 0x00000008ff037819 */ /* 0x000fe40000011603 */
[----:B------:R-:W-:Y:S01]  /*17c0*/  LOP3.LUT R7, R5, 0x40, RZ, 0x3c, !PT ;  /* 0x0000004005077812 */ /* 0x000fe200078e3cff */
[----:B------:R-:W-:Y:S01]  /*17d0*/  IMAD.IADD R6, R6, 0x1, R11 ;  /* 0x0000000106067824 */ /* 0x000fe200078e020b */
[----:B------:R-:W-:Y:S01]  /*17e0*/  SHF.R.U32.HI R4, RZ, 0x8, R4 ;  /* 0x00000008ff047819 */ /* 0x000fe20000011604 */
[----:B------:R0:W-:Y:S01]  /*17f0*/  STS.U8 [R5+UR4+0x20], R3 ;  /* 0x0000200305007988 */ /* 0x0001e20008000004 */
[----:B------:R-:W-:Y:S02]  /*1800*/  SGXT.U32 R10, R10, 0x3 ;  /* 0x000000030a0a781a */ /* 0x000fe40000000000 */
[----:B------:R-:W-:Y:S01]  /*1810*/  ISETP.GE.AND P0, PT, R2, UR8, PT ;  /* 0x0000000802007c0c */ /* 0x000fe2000bf06270 */
[----:B------:R-:W-:Y:S01]  /*1820*/  STS.U8 [R7+UR4+0x80], R14 ;  /* 0x0000800e07007988 */ /* 0x000fe20008000004 */
[C---:B------:R-:W-:Y:S01]  /*1830*/  LOP3.LUT R0, R9.reuse, 0x8, R10, 0xfe, !PT ;  /* 0x0000000809007812 */ /* 0x040fe200078efe0a */
[----:B------:R-:W-:Y:S01]  /*1840*/  ULDC UR8, c[0x0][0x248] ;  /* 0x0000920000087ab9 */ /* 0x000fe20000000800 */
[----:B------:R-:W-:Y:S01]  /*1850*/  LOP3.LUT R9, R9, R10, RZ, 0xfc, !PT ;  /* 0x0000000a09097212 */ /* 0x000fe200078efcff */
[----:B------:R1:W-:Y:S01]  /*1860*/  STS.U8 [R7+UR4+0xa0], R4 ;  /* 0x0000a00407007988 */ /* 0x0003e20008000004 */
[----:B------:R-:W-:-:S02]  /*1870*/  ULDC UR4, c[0x0][0x244] ;  /* 0x0000910000047ab9 */ /* 0x000fc40000000800 */
[----:B0-----:R-:W-:Y:S01]  /*1880*/  IMAD R3, R2, UR4, RZ ;  /* 0x0000000402037c24 */ /* 0x001fe2000f8e02ff */
[----:B------:R-:W-:Y:S01]  /*1890*/  BAR.SYNC.DEFER_BLOCKING 0x0 ;  /* 0x0000000000007b1d */ /* 0x000fe20000010000 */
[C---:B------:R-:W-:Y:S01]  /*18a0*/  IMAD R5, R9.reuse, UR8, RZ ;  /* 0x0000000809057c24 */ /* 0x040fe2000f8e02ff */
[----:B------:R-:W-:Y:S02]  /*18b0*/  ISETP.LT.AND P1, PT, R9, UR9, !P0 ;  /* 0x0000000909007c0c */ /* 0x000fe4000c721270 */
[----:B------:R-:W-:Y:S02]  /*18c0*/  ISETP.LT.AND P0, PT, R0, UR9, !P0 ;  /* 0x0000000900007c0c */ /* 0x000fe4000c701270 */
[----:B------:R-:W-:Y:S02]  /*18d0*/  ULDC.64 UR4, c[0x0][0x220] ;  /* 0x0000880000047ab9 */ /* 0x000fe40000000a00 */
[----:B-1----:R-:W-:-:S04]  /*18e0*/  IADD3 R4, P2, R3, UR4, RZ ;  /* 0x0000000403047c10 */ /* 0x002fc8000ff5e0ff */
[----:B------:R-:W-:Y:S02]  /*18f0*/  LEA.HI.X.SX32 R7, R3, UR5, 0x1, P2 ;  /* 0x0000000503077c11 */ /* 0x000fe400090f0eff */
[----:B------:R-:W-:-:S04]  /*1900*/  IADD3 R2, P2, R5, R4, RZ ;  /* 0x0000000405027210 */ /* 0x000fc80007f5e0ff */
[----:B------:R-:W-:Y:S01]  /*1910*/  LEA.HI.X.SX32 R3, R5, R7, 0x1, P2 ;  /* 0x0000000705037211 */ /* 0x000fe200010f0eff */
[----:B------:R0:W1:Y:S02]  /*1920*/  LDS.U16 R8, [R6] ;  /* 0x0000000006087984 */ /* 0x0000640000000400 */
[----:B0-----:R-:W-:-:S05]  /*1930*/  IMAD R6, R0, UR8, RZ ;  /* 0x0000000800067c24 */ /* 0x001fca000f8e02ff */
[----:B------:R-:W-:-:S04]  /*1940*/  IADD3 R4, P3, R6, R4, RZ ;  /* 0x0000000406047210 */ /* 0x000fc80007f7e0ff */
[----:B------:R-:W-:Y:S02]  /*1950*/  LEA.HI.X.SX32 R5, R6, R7, 0x1, P3 ;  /* 0x0000000706057211 */ /* 0x000fe400018f0eff */
[----:B-1----:R-:W-:-:S05]  /*1960*/  PRMT R9, R8, 0x7770, RZ ;  /* 0x0000777008097816 */ /* 0x002fca00000000ff */
[----:B------:R0:W-:Y:S01]  /*1970*/  @P1 STG.E.U8 desc[UR6][R2.64], R9 ;  /* 0x0000000902001986 */ /* 0x0001e2000c101106 */
[----:B------:R-:W-:Y:S05]  /*1980*/  @!P0 EXIT ;  /* 0x000000000000894d */ /* 0x000fea0003800000 */
[----:B0-----:R-:W-:-:S05]  /*1990*/  PRMT R3, R8, 0x7771, RZ ;  /* 0x0000777108037816 */ /* 0x001fca00000000ff */
[----:B------:R-:W-:Y:S01]  /*19a0*/  STG.E.U8 desc[UR6][R4.64], R3 ;  /* 0x0000000304007986 */ /* 0x000fe2000c101106 */
[----:B------:R-:W-:Y:S05]  /*19b0*/  EXIT ;  /* 0x000000000000794d */ /* 0x000fea0003800000 */
.L_x_2:
[----:B------:R-:W-:-:S00]  /*19c0*/  BRA `(.L_x_2) ;  /* 0xfffffffc00fc7947 */ /* 0x000fc0000383ffff */
[----:B------:R-:W-:-:S00]  /*19d0*/  NOP ;  /* 0x0000000000007918 */ /* 0x000fc00000000000 */
        /* <DEDUP_REMOVED lines=10> */
.L_x_3:


//--------------------- .nv.shared.matmul_kernel  --------------------------
	.section	.nv.shared.matmul_kernel,"aw",@nobits
	.sectionflags	@""
	.align	16
	.zero		1024


//--------------------- .nv.shared.reserved.0     --------------------------
	.section	.nv.shared.reserved.0,"aw",@nobits
	.weak		__nv_reservedSMEM_offset_0_alias
	.size		__nv_reservedSMEM_offset_0_alias, 0, 0
	.other		__nv_reservedSMEM_offset_0_alias,@"STO_CUDA_RESERVED_SHARED STV_DEFAULT"
__nv_reservedSMEM_offset_0_alias:
	.zero		0


//--------------------- .nv.constant0.matmul_kernel --------------------------
	.section	.nv.constant0.matmul_kernel,"a",@progbits
	.sectionflags	@""
	.align	4
.nv.constant0.matmul_kernel:
	.zero		608


//--------------------- SYMBOLS --------------------------

	.type		.nv.reservedSmem.offset0,@object
	.size		.nv.reservedSmem.offset0,0x4
